	.headerflags	@"EF_CUDA_TEXMODE_UNIFIED EF_CUDA_64BIT_ADDRESS EF_CUDA_ACCELERATORS EF_CUDA_SM90 EF_CUDA_VIRTUAL_SM(EF_CUDA_SM90)"
	.elftype	@"ET_EXEC"


//--------------------- .nv.info                  --------------------------
	.section	.nv.info,"",@"SHT_CUDA_INFO"
	.align	4


	//----- nvinfo : EIATTR_REGCOUNT
	.align		4
        /*0000*/ 	.byte	0x04, 0x2f
        /*0002*/ 	.short	(.L_1 - .L_0)
	.align		4
.L_0:
        /*0004*/ 	.word	index@(triton_poi_fused_constant_pad_nd_2)
        /*0008*/ 	.word	0x0000000e


	//----- nvinfo : EIATTR_MIN_STACK_SIZE
	.align		4
.L_1:
        /*000c*/ 	.byte	0x04, 0x12
        /*000e*/ 	.short	(.L_3 - .L_2)
	.align		4
.L_2:
        /*0010*/ 	.word	index@(triton_poi_fused_constant_pad_nd_2)
        /*0014*/ 	.word	0x00000000


	//----- nvinfo : EIATTR_FRAME_SIZE
	.align		4
.L_3:
        /*0018*/ 	.byte	0x04, 0x11
        /*001a*/ 	.short	(.L_5 - .L_4)
	.align		4
.L_4:
        /*001c*/ 	.word	index@(triton_poi_fused_constant_pad_nd_2)
        /*0020*/ 	.word	0x00000000


	//----- nvinfo : EIATTR_MIN_STACK_SIZE
	.align		4
.L_5:
        /*0024*/ 	.byte	0x04, 0x12
        /*0026*/ 	.short	(.L_7 - .L_6)
	.align		4
.L_6:
        /*0028*/ 	.word	index@(triton_poi_fused_constant_pad_nd_2)
        /*002c*/ 	.word	0x00000000
.L_7:


//--------------------- .nv.info.triton_poi_fused_constant_pad_nd_2 --------------------------
	.section	.nv.info.triton_poi_fused_constant_pad_nd_2,"",@"SHT_CUDA_INFO"
	.sectionflags	@""
	.align	4


	//----- nvinfo : EIATTR_CUDA_API_VERSION
	.align		4
        /*0000*/ 	.byte	0x04, 0x37
        /*0002*/ 	.short	(.L_9 - .L_8)
.L_8:
        /*0004*/ 	.word	0x0000007c


	//----- nvinfo : EIATTR_KPARAM_INFO
	.align		4
.L_9:
        /*0008*/ 	.byte	0x04, 0x17
        /*000a*/ 	.short	(.L_11 - .L_10)
.L_10:
        /*000c*/ 	.word	0x00000000
        /*0010*/ 	.short	0x0002
        /*0012*/ 	.short	0x0010
        /*0014*/ 	.byte	0x00, 0xf0, 0x11, 0x00


	//----- nvinfo : EIATTR_KPARAM_INFO
	.align		4
.L_11:
        /*0018*/ 	.byte	0x04, 0x17
        /*001a*/ 	.short	(.L_13 - .L_12)
.L_12:
        /*001c*/ 	.word	0x00000000
        /*0020*/ 	.short	0x0001
        /*0022*/ 	.short	0x0008
        /*0024*/ 	.byte	0x00, 0xf4, 0x21, 0x00


	//----- nvinfo : EIATTR_KPARAM_INFO
	.align		4
.L_13:
        /*0028*/ 	.byte	0x04, 0x17
        /*002a*/ 	.short	(.L_15 - .L_14)
.L_14:
        /*002c*/ 	.word	0x00000000
        /*0030*/ 	.short	0x0000
        /*0032*/ 	.short	0x0000
        /*0034*/ 	.byte	0x00, 0xf4, 0x21, 0x00


	//----- nvinfo : EIATTR_SPARSE_MMA_MASK
	.align		4
.L_15:
        /*0038*/ 	.byte	0x03, 0x50
        /*003a*/ 	.short	0x0000


	//----- nvinfo : EIATTR_MAXREG_COUNT
	.align		4
        /*003c*/ 	.byte	0x03, 0x1b
        /*003e*/ 	.short	0x00ff


	//----- nvinfo : EIATTR_EXIT_INSTR_OFFSETS
	.align		4
        /*0040*/ 	.byte	0x04, 0x1c
        /*0042*/ 	.short	(.L_17 - .L_16)


	//   ....[0]....
.L_16:
        /*0044*/ 	.word	0x000003c0


	//   ....[1]....
        /*0048*/ 	.word	0x000003e0


	//----- nvinfo : EIATTR_REQNTID
	.align		4
.L_17:
        /*004c*/ 	.byte	0x04, 0x10
        /*004e*/ 	.short	(.L_19 - .L_18)
.L_18:
        /*0050*/ 	.word	0x00000080
        /*0054*/ 	.word	0x00000001
        /*0058*/ 	.word	0x00000001


	//----- nvinfo : EIATTR_CBANK_PARAM_SIZE
	.align		4
.L_19:
        /*005c*/ 	.byte	0x03, 0x19
        /*005e*/ 	.short	0x0014


	//----- nvinfo : EIATTR_PARAM_CBANK
	.align		4
        /*0060*/ 	.byte	0x04, 0x0a
        /*0062*/ 	.short	(.L_21 - .L_20)
	.align		4
.L_20:
        /*0064*/ 	.word	index@(.nv.constant0.triton_poi_fused_constant_pad_nd_2)
        /*0068*/ 	.short	0x0210
        /*006a*/ 	.short	0x0014


	//----- nvinfo : EIATTR_SW_WAR
	.align		4
.L_21:
        /*006c*/ 	.byte	0x04, 0x36
        /*006e*/ 	.short	(.L_23 - .L_22)
.L_22:
        /*0070*/ 	.word	0x00000008
.L_23:


//--------------------- .nv.callgraph             --------------------------
	.section	.nv.callgraph,"",@"SHT_CUDA_CALLGRAPH"
	.align	4
	.sectionentsize	8
	.align		4
        /*0000*/ 	.word	0x00000000
	.align		4
        /*0004*/ 	.word	0xffffffff
	.align		4
        /*0008*/ 	.word	0x00000000
	.align		4
        /*000c*/ 	.word	0xfffffffe
	.align		4
        /*0010*/ 	.word	0x00000000
	.align		4
        /*0014*/ 	.word	0xfffffffd
	.align		4
        /*0018*/ 	.word	0x00000000
	.align		4
        /*001c*/ 	.word	0xfffffffc


//--------------------- .text.triton_poi_fused_constant_pad_nd_2 --------------------------
	.section	.text.triton_poi_fused_constant_pad_nd_2,"ax",@progbits
	.align	128
        .global         triton_poi_fused_constant_pad_nd_2
        .type           triton_poi_fused_constant_pad_nd_2,@function
        .size           triton_poi_fused_constant_pad_nd_2,(.L_x_1 - triton_poi_fused_constant_pad_nd_2)
        .other          triton_poi_fused_constant_pad_nd_2,@"STO_CUDA_ENTRY STV_DEFAULT"
triton_poi_fused_constant_pad_nd_2:
.text.triton_poi_fused_constant_pad_nd_2:
[----:B------:R-:W0:Y:S02]  /*0000*/  LDC R1, c[0x0][0x28] ;  /* 0x00000a00ff017b82 */ /* 0x000e240000000800 */
[----:B------:R-:W1:Y:S01]  /*0010*/  S2R R0, SR_TID.X ;  /* 0x0000000000007919 */ /* 0x000e620000002100 */
[----:B------:R-:W-:Y:S01]  /*0020*/  ULDC.64 UR4, c[0x0][0x210] ;  /* 0x0000840000047ab9 */ /* 0x000fe20000000a00 */
[----:B------:R-:W-:Y:S01]  /*0030*/  IMAD.MOV.U32 R10, RZ, RZ, RZ ;  /* 0x000000ffff0a7224 */ /* 0x000fe200078e00ff */
[----:B------:R-:W2:Y:S01]  /*0040*/  S2R R3, SR_CTAID.X ;  /* 0x0000000000037919 */ /* 0x000ea20000002500 */
[----:B-1----:R-:W-:-:S05]  /*0050*/  IMAD.SHL.U32 R0, R0, 0x2, RZ ;  /* 0x0000000200007824 */ /* 0x002fca00078e00ff */
[----:B------:R-:W-:-:S05]  /*0060*/  LOP3.LUT R0, R0, 0xfe, RZ, 0xc0, !PT ;  /* 0x000000fe00007812 */ /* 0x000fca00078ec0ff */
[----:B--2---:R-:W-:-:S04]  /*0070*/  IMAD R3, R3, 0x100, R0 ;  /* 0x0000010003037824 */ /* 0x004fc800078e0200 */
[C---:B------:R-:W-:Y:S02]  /*0080*/  VIADD R0, R3.reuse, 0x1 ;  /* 0x0000000103007836 */ /* 0x040fe40000000000 */
[----:B------:R-:W-:-:S04]  /*0090*/  IMAD.HI R2, R3, 0x66666667, RZ ;  /* 0x6666666703027827 */ /* 0x000fc800078e02ff */
[----:B------:R-:W-:Y:S01]  /*00a0*/  IMAD.HI R4, R0, 0x66666667, RZ ;  /* 0x6666666700047827 */ /* 0x000fe200078e02ff */
[----:B------:R-:W-:-:S04]  /*00b0*/  SHF.R.S32.HI R5, RZ, 0x1, R2 ;  /* 0x00000001ff057819 */ /* 0x000fc80000011402 */
[----:B------:R-:W-:Y:S02]  /*00c0*/  SHF.R.S32.HI R7, RZ, 0x1, R4 ;  /* 0x00000001ff077819 */ /* 0x000fe40000011404 */
[----:B------:R-:W-:Y:S01]  /*00d0*/  LEA.HI R5, R2, R5, RZ, 0x1 ;  /* 0x0000000502057211 */ /* 0x000fe200078f08ff */
[----:B------:R-:W-:Y:S01]  /*00e0*/  IMAD.MOV.U32 R2, RZ, RZ, RZ ;  /* 0x000000ffff027224 */ /* 0x000fe200078e00ff */
[----:B------:R-:W-:-:S03]  /*00f0*/  LEA.HI R7, R4, R7, RZ, 0x1 ;  /* 0x0000000704077211 */ /* 0x000fc600078f08ff */
[----:B------:R-:W-:-:S04]  /*0100*/  IMAD.HI R4, R5, 0x2aaaaaab, RZ ;  /* 0x2aaaaaab05047827 */ /* 0x000fc800078e02ff */
[----:B------:R-:W-:Y:S01]  /*0110*/  IMAD.HI R6, R7, 0x2aaaaaab, RZ ;  /* 0x2aaaaaab07067827 */ /* 0x000fe200078e02ff */
[----:B------:R-:W-:-:S03]  /*0120*/  LEA.HI R4, R4, R4, RZ, 0x1 ;  /* 0x0000000404047211 */ /* 0x000fc600078f08ff */
[----:B------:R-:W-:Y:S01]  /*0130*/  IMAD.HI R2, R3, -0x77777777, R2 ;  /* 0x8888888903027827 */ /* 0x000fe200078e0202 */
[----:B------:R-:W-:-:S03]  /*0140*/  LEA.HI R6, R6, R6, RZ, 0x1 ;  /* 0x0000000606067211 */ /* 0x000fc600078f08ff */
[----:B------:R-:W-:Y:S01]  /*0150*/  IMAD R4, R4, -0x6, R5 ;  /* 0xfffffffa04047824 */ /* 0x000fe200078e0205 */
[----:B------:R-:W-:Y:S01]  /*0160*/  SHF.R.U32.HI R9, RZ, 0x1f, R2 ;  /* 0x0000001fff097819 */ /* 0x000fe20000011602 */
[----:B------:R-:W-:Y:S02]  /*0170*/  IMAD R6, R6, -0x6, R7 ;  /* 0xfffffffa06067824 */ /* 0x000fe400078e0207 */
[----:B------:R-:W-:Y:S01]  /*0180*/  IMAD R0, R7, -0x5, R0 ;  /* 0xfffffffb07007824 */ /* 0x000fe200078e0200 */
[----:B------:R-:W-:Y:S01]  /*0190*/  LEA.HI R9, R2, R9, RZ, 0x1c ;  /* 0x0000000902097211 */ /* 0x000fe200078fe0ff */
[----:B------:R-:W-:Y:S02]  /*01a0*/  VIADD R2, R4, 0xffffffff ;  /* 0xffffffff04027836 */ /* 0x000fe40000000000 */
[----:B------:R-:W-:Y:S02]  /*01b0*/  VIADD R8, R6, 0xffffffff ;  /* 0xffffffff06087836 */ /* 0x000fe40000000000 */
[----:B------:R-:W-:Y:S01]  /*01c0*/  IMAD R5, R5, -0x5, R3 ;  /* 0xfffffffb05057824 */ /* 0x000fe200078e0203 */
[----:B------:R-:W-:Y:S01]  /*01d0*/  ISETP.GE.U32.AND P1, PT, R2, 0x4, PT ;  /* 0x000000040200780c */ /* 0x000fe20003f26070 */
[----:B------:R-:W-:Y:S01]  /*01e0*/  IMAD.SHL.U32 R9, R9, 0x10, RZ ;  /* 0x0000001009097824 */ /* 0x000fe200078e00ff */
[----:B------:R-:W-:Y:S01]  /*01f0*/  ISETP.GE.U32.AND P0, PT, R8, 0x4, PT ;  /* 0x000000040800780c */ /* 0x000fe20003f06070 */
[----:B------:R-:W-:Y:S01]  /*0200*/  IMAD.SHL.U32 R4, R4, 0x4, RZ ;  /* 0x0000000404047824 */ /* 0x000fe200078e00ff */
[----:B------:R-:W-:Y:S01]  /*0210*/  SHF.R.S32.HI R11, RZ, 0x1f, R5 ;  /* 0x0000001fff0b7819 */ /* 0x000fe20000011405 */
[----:B------:R-:W-:Y:S01]  /*0220*/  IMAD.SHL.U32 R7, R6, 0x4, RZ ;  /* 0x0000000406077824 */ /* 0x000fe200078e00ff */
[----:B------:R-:W-:-:S02]  /*0230*/  ISETP.GT.AND P1, PT, R5, RZ, !P1 ;  /* 0x000000ff0500720c */ /* 0x000fc40004f24270 */
[----:B------:R-:W-:Y:S02]  /*0240*/  ISETP.GT.AND P0, PT, R0, RZ, !P0 ;  /* 0x000000ff0000720c */ /* 0x000fe40004704270 */
[----:B------:R-:W-:Y:S02]  /*0250*/  SHF.R.S32.HI R2, RZ, 0x1f, R9 ;  /* 0x0000001fff027819 */ /* 0x000fe40000011409 */
[-C--:B------:R-:W-:Y:S02]  /*0260*/  IADD3 R5, P5, P2, R4, R9.reuse, R5 ;  /* 0x0000000904057210 */ /* 0x080fe40007abe005 */
[----:B------:R-:W-:Y:S02]  /*0270*/  IADD3 R9, P4, P3, R7, R9, R0 ;  /* 0x0000000907097210 */ /* 0x000fe40007b9e000 */
[----:B------:R-:W-:Y:S02]  /*0280*/  SHF.R.S32.HI R4, RZ, 0x1f, R4 ;  /* 0x0000001fff047819 */ /* 0x000fe40000011404 */
[----:B------:R-:W-:-:S02]  /*0290*/  SHF.R.S32.HI R0, RZ, 0x1f, R0 ;  /* 0x0000001fff007819 */ /* 0x000fc40000011400 */
[----:B------:R-:W-:Y:S02]  /*02a0*/  SHF.R.S32.HI R7, RZ, 0x1f, R7 ;  /* 0x0000001fff077819 */ /* 0x000fe40000011407 */
[C---:B------:R-:W-:Y:S02]  /*02b0*/  ISETP.LT.AND P1, PT, R3.reuse, 0x1e0, P1 ;  /* 0x000001e00300780c */ /* 0x040fe40000f21270 */
[----:B------:R-:W-:Y:S02]  /*02c0*/  ISETP.LT.AND P0, PT, R3, 0x1e0, P0 ;  /* 0x000001e00300780c */ /* 0x000fe40000701270 */
[-C--:B------:R-:W-:Y:S02]  /*02d0*/  IADD3.X R8, R4, R2.reuse, R11, P5, P2 ;  /* 0x0000000204087210 */ /* 0x080fe40002fe440b */
[----:B------:R-:W-:Y:S01]  /*02e0*/  IADD3.X R2, R7, R2, R0, P4, P3 ;  /* 0x0000000207027210 */ /* 0x000fe200027e6400 */
[----:B------:R-:W-:Y:S01]  /*02f0*/  IMAD.MOV.U32 R0, RZ, RZ, RZ ;  /* 0x000000ffff007224 */ /* 0x000fe200078e00ff */
[----:B------:R-:W-:-:S02]  /*0300*/  LEA R4, P2, R5, UR4, 0x2 ;  /* 0x0000000405047c11 */ /* 0x000fc4000f8410ff */
[----:B------:R-:W-:Y:S02]  /*0310*/  LEA R6, P3, R9, UR4, 0x2 ;  /* 0x0000000409067c11 */ /* 0x000fe4000f8610ff */
[----:B------:R-:W-:Y:S02]  /*0320*/  LEA.HI.X R5, R5, UR5, R8, 0x2, P2 ;  /* 0x0000000505057c11 */ /* 0x000fe400090f1408 */
[----:B------:R-:W-:Y:S01]  /*0330*/  LEA.HI.X R7, R9, UR5, R2, 0x2, P3 ;  /* 0x0000000509077c11 */ /* 0x000fe200098f1402 */
[----:B------:R-:W-:Y:S01]  /*0340*/  ULDC.64 UR4, c[0x0][0x208] ;  /* 0x0000820000047ab9 */ /* 0x000fe20000000a00 */
[----:B------:R-:W1:Y:S01]  /*0350*/  LDC.64 R8, c[0x0][0x218] ;  /* 0x00008600ff087b82 */ /* 0x000e620000000a00 */
[----:B------:R-:W2:Y:S04]  /*0360*/  @P1 LDG.E R0, desc[UR4][R4.64+-0x14] ;  /* 0xffffec0404001981 */ /* 0x000ea8000c1e1900 */
[----:B------:R-:W3:Y:S01]  /*0370*/  @P0 LDG.E R10, desc[UR4][R6.64+-0x14] ;  /* 0xffffec04060a0981 */ /* 0x000ee2000c1e1900 */
[C---:B------:R-:W-:Y:S01]  /*0380*/  ISETP.GE.AND P2, PT, R3.reuse, 0x1e0, PT ;  /* 0x000001e00300780c */ /* 0x040fe20003f46270 */
[----:B-1----:R-:W-:Y:S01]  /*0390*/  IMAD.WIDE R2, R3, 0x4, R8 ;  /* 0x0000000403027825 */ /* 0x002fe200078e0208 */
[----:B--2---:R-:W-:-:S02]  /*03a0*/  SEL R8, R0, RZ, P1 ;  /* 0x000000ff00087207 */ /* 0x004fc40000800000 */
[----:B---3--:R-:W-:-:S09]  /*03b0*/  SEL R9, R10, RZ, P0 ;  /* 0x000000ff0a097207 */ /* 0x008fd20000000000 */
[----:B------:R-:W-:Y:S05]  /*03c0*/  @P2 EXIT ;  /* 0x000000000000294d */ /* 0x000fea0003800000 */
[----:B------:R-:W-:Y:S01]  /*03d0*/  STG.E.64 desc[UR4][R2.64], R8 ;  /* 0x0000000802007986 */ /* 0x000fe2000c101b04 */
[----:B------:R-:W-:Y:S05]  /*03e0*/  EXIT ;  /* 0x000000000000794d */ /* 0x000fea0003800000 */
.L_x_0:
[----:B------:R-:W-:-:S00]  /*03f0*/  BRA `(.L_x_0) ;  /* 0xfffffffc00fc7947 */ /* 0x000fc0000383ffff */
[----:B------:R-:W-:-:S00]  /*0400*/  NOP ;  /* 0x0000000000007918 */ /* 0x000fc00000000000 */
[----:B------:R-:W-:-:S00]  /*0410*/  NOP ;  /* 0x0000000000007918 */ /* 0x000fc00000000000 */
[----:B------:R-:W-:-:S00]  /*0420*/  NOP ;  /* 0x0000000000007918 */ /* 0x000fc00000000000 */
[----:B------:R-:W-:-:S00]  /*0430*/  NOP ;  /* 0x0000000000007918 */ /* 0x000fc00000000000 */
[----:B------:R-:W-:-:S00]  /*0440*/  NOP ;  /* 0x0000000000007918 */ /* 0x000fc00000000000 */
[----:B------:R-:W-:-:S00]  /*0450*/  NOP ;  /* 0x0000000000007918 */ /* 0x000fc00000000000 */
[----:B------:R-:W-:-:S00]  /*0460*/  NOP ;  /* 0x0000000000007918 */ /* 0x000fc00000000000 */
[----:B------:R-:W-:-:S00]  /*0470*/  NOP ;  /* 0x0000000000007918 */ /* 0x000fc00000000000 */
.L_x_1:


//--------------------- .nv.constant0.triton_poi_fused_constant_pad_nd_2 --------------------------
	.section	.nv.constant0.triton_poi_fused_constant_pad_nd_2,"a",@progbits
	.sectionflags	@""
	.align	4
.nv.constant0.triton_poi_fused_constant_pad_nd_2:
	.zero		548
